	.headerflags	@"EF_CUDA_TEXMODE_UNIFIED EF_CUDA_64BIT_ADDRESS EF_CUDA_ACCELERATORS EF_CUDA_SM90 EF_CUDA_VIRTUAL_SM(EF_CUDA_SM90)"
	.elftype	@"ET_EXEC"


//--------------------- .nv.info                  --------------------------
	.section	.nv.info,"",@"SHT_CUDA_INFO"
	.align	4


	//----- nvinfo : EIATTR_REGCOUNT
	.align		4
        /*0000*/ 	.byte	0x04, 0x2f
        /*0002*/ 	.short	(.L_3 - .L_2)
	.align		4
.L_2:
        /*0004*/ 	.word	index@(triton_poi_fused_add_convolution_div_max_pool2d_with_indices_relu_sqrt_sub_27)
        /*0008*/ 	.word	0x00000014


	//----- nvinfo : EIATTR_MIN_STACK_SIZE
	.align		4
.L_3:
        /*000c*/ 	.byte	0x04, 0x12
        /*000e*/ 	.short	(.L_5 - .L_4)
	.align		4
.L_4:
        /*0010*/ 	.word	index@(triton_poi_fused_add_convolution_div_max_pool2d_with_indices_relu_sqrt_sub_27)
        /*0014*/ 	.word	0x00000000


	//----- nvinfo : EIATTR_FRAME_SIZE
	.align		4
.L_5:
        /*0018*/ 	.byte	0x04, 0x11
        /*001a*/ 	.short	(.L_7 - .L_6)
	.align		4
.L_6:
        /*001c*/ 	.word	index@(triton_poi_fused_add_convolution_div_max_pool2d_with_indices_relu_sqrt_sub_27)
        /*0020*/ 	.word	0x00000000


	//----- nvinfo : EIATTR_MIN_STACK_SIZE
	.align		4
.L_7:
        /*0024*/ 	.byte	0x04, 0x12
        /*0026*/ 	.short	(.L_9 - .L_8)
	.align		4
.L_8:
        /*0028*/ 	.word	index@(triton_poi_fused_add_convolution_div_max_pool2d_with_indices_relu_sqrt_sub_27)
        /*002c*/ 	.word	0x00000000
.L_9:


//--------------------- .nv.info.triton_poi_fused_add_convolution_div_max_pool2d_with_indices_relu_sqrt_sub_27 --------------------------
	.section	.nv.info.triton_poi_fused_add_convolution_div_max_pool2d_with_indices_relu_sqrt_sub_27,"",@"SHT_CUDA_INFO"
	.sectionflags	@""
	.align	4


	//----- nvinfo : EIATTR_CUDA_API_VERSION
	.align		4
        /*0000*/ 	.byte	0x04, 0x37
        /*0002*/ 	.short	(.L_11 - .L_10)
.L_10:
        /*0004*/ 	.word	0x0000007c


	//----- nvinfo : EIATTR_KPARAM_INFO
	.align		4
.L_11:
        /*0008*/ 	.byte	0x04, 0x17
        /*000a*/ 	.short	(.L_13 - .L_12)
.L_12:
        /*000c*/ 	.word	0x00000000
        /*0010*/ 	.short	0x0005
        /*0012*/ 	.short	0x0024
        /*0014*/ 	.byte	0x00, 0xf0, 0x11, 0x00


	//----- nvinfo : EIATTR_KPARAM_INFO
	.align		4
.L_13:
        /*0018*/ 	.byte	0x04, 0x17
        /*001a*/ 	.short	(.L_15 - .L_14)
.L_14:
        /*001c*/ 	.word	0x00000000
        /*0020*/ 	.short	0x0004
        /*0022*/ 	.short	0x0020
        /*0024*/ 	.byte	0x00, 0xf0, 0x11, 0x00


	//----- nvinfo : EIATTR_KPARAM_INFO
	.align		4
.L_15:
        /*0028*/ 	.byte	0x04, 0x17
        /*002a*/ 	.short	(.L_17 - .L_16)
.L_16:
        /*002c*/ 	.word	0x00000000
        /*0030*/ 	.short	0x0003
        /*0032*/ 	.short	0x0018
        /*0034*/ 	.byte	0x00, 0xf4, 0x21, 0x00


	//----- nvinfo : EIATTR_KPARAM_INFO
	.align		4
.L_17:
        /*0038*/ 	.byte	0x04, 0x17
        /*003a*/ 	.short	(.L_19 - .L_18)
.L_18:
        /*003c*/ 	.word	0x00000000
        /*0040*/ 	.short	0x0002
        /*0042*/ 	.short	0x0010
        /*0044*/ 	.byte	0x00, 0xf4, 0x21, 0x00


	//----- nvinfo : EIATTR_KPARAM_INFO
	.align		4
.L_19:
        /*0048*/ 	.byte	0x04, 0x17
        /*004a*/ 	.short	(.L_21 - .L_20)
.L_20:
        /*004c*/ 	.word	0x00000000
        /*0050*/ 	.short	0x0001
        /*0052*/ 	.short	0x0008
        /*0054*/ 	.byte	0x00, 0xf4, 0x21, 0x00


	//----- nvinfo : EIATTR_KPARAM_INFO
	.align		4
.L_21:
        /*0058*/ 	.byte	0x04, 0x17
        /*005a*/ 	.short	(.L_23 - .L_22)
.L_22:
        /*005c*/ 	.word	0x00000000
        /*0060*/ 	.short	0x0000
        /*0062*/ 	.short	0x0000
        /*0064*/ 	.byte	0x00, 0xf4, 0x21, 0x00


	//----- nvinfo : EIATTR_SPARSE_MMA_MASK
	.align		4
.L_23:
        /*0068*/ 	.byte	0x03, 0x50
        /*006a*/ 	.short	0x0000


	//----- nvinfo : EIATTR_MAXREG_COUNT
	.align		4
        /*006c*/ 	.byte	0x03, 0x1b
        /*006e*/ 	.short	0x00ff


	//----- nvinfo : EIATTR_EXIT_INSTR_OFFSETS
	.align		4
        /*0070*/ 	.byte	0x04, 0x1c
        /*0072*/ 	.short	(.L_25 - .L_24)


	//   ....[0]....
.L_24:
        /*0074*/ 	.word	0x00000560


	//   ....[1]....
        /*0078*/ 	.word	0x00000580


	//----- nvinfo : EIATTR_REQNTID
	.align		4
.L_25:
        /*007c*/ 	.byte	0x04, 0x10
        /*007e*/ 	.short	(.L_27 - .L_26)
.L_26:
        /*0080*/ 	.word	0x00000080
        /*0084*/ 	.word	0x00000001
        /*0088*/ 	.word	0x00000001


	//----- nvinfo : EIATTR_CBANK_PARAM_SIZE
	.align		4
.L_27:
        /*008c*/ 	.byte	0x03, 0x19
        /*008e*/ 	.short	0x0028


	//----- nvinfo : EIATTR_PARAM_CBANK
	.align		4
        /*0090*/ 	.byte	0x04, 0x0a
        /*0092*/ 	.short	(.L_29 - .L_28)
	.align		4
.L_28:
        /*0094*/ 	.word	index@(.nv.constant0.triton_poi_fused_add_convolution_div_max_pool2d_with_indices_relu_sqrt_sub_27)
        /*0098*/ 	.short	0x0210
        /*009a*/ 	.short	0x0028


	//----- nvinfo : EIATTR_SW_WAR
	.align		4
.L_29:
        /*009c*/ 	.byte	0x04, 0x36
        /*009e*/ 	.short	(.L_31 - .L_30)
.L_30:
        /*00a0*/ 	.word	0x00000008
.L_31:


//--------------------- .nv.callgraph             --------------------------
	.section	.nv.callgraph,"",@"SHT_CUDA_CALLGRAPH"
	.align	4
	.sectionentsize	8
	.align		4
        /*0000*/ 	.word	0x00000000
	.align		4
        /*0004*/ 	.word	0xffffffff
	.align		4
        /*0008*/ 	.word	0x00000000
	.align		4
        /*000c*/ 	.word	0xfffffffe
	.align		4
        /*0010*/ 	.word	0x00000000
	.align		4
        /*0014*/ 	.word	0xfffffffd
	.align		4
        /*0018*/ 	.word	0x00000000
	.align		4
        /*001c*/ 	.word	0xfffffffc


//--------------------- .nv.constant4             --------------------------
	.section	.nv.constant4,"a",@progbits
	.align	8
	.align		8
.nv.constant4:
        /*0000*/ 	.dword	_$_str
	.align		8
        /*0008*/ 	.dword	_$_str_$_2


//--------------------- .text.triton_poi_fused_add_convolution_div_max_pool2d_with_indices_relu_sqrt_sub_27 --------------------------
	.section	.text.triton_poi_fused_add_convolution_div_max_pool2d_with_indices_relu_sqrt_sub_27,"ax",@progbits
	.sectionflags	@"SHF_BARRIERS=1"
	.align	128
        .global         triton_poi_fused_add_convolution_div_max_pool2d_with_indices_relu_sqrt_sub_27
        .type           triton_poi_fused_add_convolution_div_max_pool2d_with_indices_relu_sqrt_sub_27,@function
        .size           triton_poi_fused_add_convolution_div_max_pool2d_with_indices_relu_sqrt_sub_27,(.L_x_1 - triton_poi_fused_add_convolution_div_max_pool2d_with_indices_relu_sqrt_sub_27)
        .other          triton_poi_fused_add_convolution_div_max_pool2d_with_indices_relu_sqrt_sub_27,@"STO_CUDA_ENTRY STV_DEFAULT"
triton_poi_fused_add_convolution_div_max_pool2d_with_indices_relu_sqrt_sub_27:
.text.triton_poi_fused_add_convolution_div_max_pool2d_with_indices_relu_sqrt_sub_27:
[----:B------:R-:W0:Y:S02]  /*0000*/  LDC R1, c[0x0][0x28] ;  /* 0x00000a00ff017b82 */ /* 0x000e240000000800 */
[----:B------:R-:W1:Y:S01]  /*0010*/  S2R R0, SR_TID.X ;  /* 0x0000000000007919 */ /* 0x000e620000002100 */
[----:B------:R-:W2:Y:S01]  /*0020*/  S2UR UR4, SR_CTAID.X ;  /* 0x00000000000479c3 */ /* 0x000ea20000002500 */
[----:B------:R-:W-:Y:S01]  /*0030*/  ULDC.64 UR6, c[0x0][0x208] ;  /* 0x0000820000067ab9 */ /* 0x000fe20000000a00 */
[----:B------:R-:W3:Y:S06]  /*0040*/  S2R R3, SR_CTAID.Y ;  /* 0x0000000000037919 */ /* 0x000eec0000002600 */
[----:B------:R-:W4:Y:S08]  /*0050*/  LDC.64 R6, c[0x0][0x210] ;  /* 0x00008400ff067b82 */ /* 0x000f300000000a00 */
[----:B------:R-:W5:Y:S01]  /*0060*/  LDC.64 R4, c[0x0][0x218] ;  /* 0x00008600ff047b82 */ /* 0x000f620000000a00 */
[----:B--2---:R-:W-:Y:S01]  /*0070*/  USHF.L.U32 UR4, UR4, 0x4, URZ ;  /* 0x0000000404047899 */ /* 0x004fe2000800063f */
[----:B-1----:R-:W-:Y:S01]  /*0080*/  IMAD.SHL.U32 R2, R0, 0x2, RZ ;  /* 0x0000000200027824 */ /* 0x002fe200078e00ff */
[----:B------:R-:W-:Y:S01]  /*0090*/  SHF.R.U32.HI R8, RZ, 0x3, R0 ;  /* 0x00000003ff087819 */ /* 0x000fe20000011600 */
[----:B---3--:R-:W-:Y:S01]  /*00a0*/  IMAD.SHL.U32 R9, R3, 0x10, RZ ;  /* 0x0000001003097824 */ /* 0x008fe200078e00ff */
[----:B------:R-:W-:-:S02]  /*00b0*/  SHF.R.S32.HI R12, RZ, 0x1b, R3 ;  /* 0x0000001bff0c7819 */ /* 0x000fc40000011403 */
[----:B------:R-:W-:Y:S02]  /*00c0*/  LOP3.LUT R10, R2, 0xe, RZ, 0xc0, !PT ;  /* 0x0000000e020a7812 */ /* 0x000fe400078ec0ff */
[----:B------:R-:W-:Y:S01]  /*00d0*/  SGXT R12, R12, 0x1 ;  /* 0x000000010c0c781a */ /* 0x000fe20000000200 */
[----:B------:R-:W1:Y:S01]  /*00e0*/  LDC.64 R2, c[0x0][0x220] ;  /* 0x00008800ff027b82 */ /* 0x000e620000000a00 */
[C---:B------:R-:W-:Y:S02]  /*00f0*/  LOP3.LUT R11, R9.reuse, R10, RZ, 0xfc, !PT ;  /* 0x0000000a090b7212 */ /* 0x040fe400078efcff */
[----:B------:R-:W-:Y:S02]  /*0100*/  SGXT.U32 R8, R8, 0x4 ;  /* 0x000000040808781a */ /* 0x000fe40000000000 */
[----:B------:R-:W-:Y:S02]  /*0110*/  LEA.HI R13, R12, R11, RZ, 0x9 ;  /* 0x0000000b0c0d7211 */ /* 0x000fe400078f48ff */
[----:B------:R-:W-:-:S02]  /*0120*/  LOP3.LUT R9, R9, R8, RZ, 0xfc, !PT ;  /* 0x0000000809097212 */ /* 0x000fc400078efcff */
[C---:B------:R-:W-:Y:S01]  /*0130*/  LOP3.LUT R14, R13.reuse, 0xfffffe00, RZ, 0xc0, !PT ;  /* 0xfffffe000d0e7812 */ /* 0x040fe200078ec0ff */
[----:B------:R-:W-:Y:S01]  /*0140*/  IMAD.SHL.U32 R13, R13, 0x10, RZ ;  /* 0x000000100d0d7824 */ /* 0x000fe200078e00ff */
[----:B------:R-:W-:Y:S02]  /*0150*/  LEA.HI R12, R12, R9, RZ, 0x9 ;  /* 0x000000090c0c7211 */ /* 0x000fe400078f48ff */
[----:B------:R-:W-:Y:S01]  /*0160*/  LOP3.LUT R10, R10, UR4, RZ, 0xfc, !PT ;  /* 0x000000040a0a7c12 */ /* 0x000fe2000f8efcff */
[----:B------:R-:W-:Y:S01]  /*0170*/  IMAD.IADD R14, R11, 0x1, -R14 ;  /* 0x000000010b0e7824 */ /* 0x000fe200078e0a0e */
[----:B------:R-:W-:Y:S02]  /*0180*/  LOP3.LUT R11, R8, UR4, RZ, 0xfc, !PT ;  /* 0x00000004080b7c12 */ /* 0x000fe4000f8efcff */
[----:B------:R-:W-:Y:S02]  /*0190*/  LOP3.LUT R16, R13, 0xffffe000, RZ, 0xc0, !PT ;  /* 0xffffe0000d107812 */ /* 0x000fe400078ec0ff */
[----:B------:R-:W-:Y:S01]  /*01a0*/  SHF.R.S32.HI R13, RZ, 0x9, R12 ;  /* 0x00000009ff0d7819 */ /* 0x000fe2000001140c */
[C---:B------:R-:W-:Y:S01]  /*01b0*/  IMAD R15, R11.reuse, 0x200, R14 ;  /* 0x000002000b0f7824 */ /* 0x040fe200078e020e */
[----:B------:R-:W-:-:S02]  /*01c0*/  ISETP.GE.AND P1, PT, R11, 0x10, PT ;  /* 0x000000100b00780c */ /* 0x000fc40003f26270 */
[----:B------:R-:W-:Y:S01]  /*01d0*/  ISETP.GE.AND P0, PT, R10, 0x10, PT ;  /* 0x000000100a00780c */ /* 0x000fe20003f06270 */
[----:B------:R-:W-:Y:S02]  /*01e0*/  IMAD.IADD R15, R15, 0x1, R16 ;  /* 0x000000010f0f7824 */ /* 0x000fe400078e0210 */
[----:B------:R-:W-:Y:S02]  /*01f0*/  IMAD R17, R13, 0x10, R10 ;  /* 0x000000100d117824 */ /* 0x000fe400078e020a */
[----:B----4-:R-:W-:-:S04]  /*0200*/  IMAD.WIDE R12, R15, 0x4, R6 ;  /* 0x000000040f0c7825 */ /* 0x010fc800078e0206 */
[----:B-----5:R-:W-:Y:S01]  /*0210*/  IMAD.WIDE R6, R14, 0x4, R4 ;  /* 0x000000040e067825 */ /* 0x020fe200078e0204 */
[----:B------:R-:W-:-:S03]  /*0220*/  CS2R R4, SRZ ;  /* 0x0000000000047805 */ /* 0x000fc6000001ff00 */
[----:B-1----:R-:W-:Y:S01]  /*0230*/  IMAD.WIDE R14, R17, 0x4, R2 ;  /* 0x00000004110e7825 */ /* 0x002fe200078e0202 */
[----:B------:R-:W-:Y:S01]  /*0240*/  CS2R R2, SRZ ;  /* 0x0000000000027805 */ /* 0x000fe2000001ff00 */
[----:B------:R-:W2:Y:S04]  /*0250*/  LDG.E.EL.64 R6, desc[UR6][R6.64] ;  /* 0x0000000606067981 */ /* 0x000ea8000c2e1b00 */
[----:B------:R-:W2:Y:S04]  /*0260*/  @!P1 LDG.E.EL.64 R4, desc[UR6][R12.64] ;  /* 0x000000060c049981 */ /* 0x000ea8000c2e1b00 */
[----:B------:R1:W3:Y:S01]  /*0270*/  @!P0 LDG.E.EL.64 R2, desc[UR6][R14.64] ;  /* 0x000000060e028981 */ /* 0x0002e2000c2e1b00 */
[----:B------:R-:W4:Y:S01]  /*0280*/  S2UR UR5, SR_CgaCtaId ;  /* 0x00000000000579c3 */ /* 0x000f220000008800 */
[----:B------:R-:W-:Y:S01]  /*0290*/  IMAD.SHL.U32 R11, R0, 0x20, RZ ;  /* 0x00000020000b7824 */ /* 0x000fe200078e00ff */
[----:B------:R-:W-:-:S04]  /*02a0*/  UMOV UR4, 0x400 ;  /* 0x0000040000047882 */ /* 0x000fc80000000000 */
[----:B------:R-:W-:-:S04]  /*02b0*/  LOP3.LUT R11, R11, 0xe0, RZ, 0xc0, !PT ;  /* 0x000000e00b0b7812 */ /* 0x000fc800078ec0ff */
[C---:B------:R-:W-:Y:S02]  /*02c0*/  LOP3.LUT R16, R11.reuse, 0x10, RZ, 0xfc, !PT ;  /* 0x000000100b107812 */ /* 0x040fe400078efcff */
[----:B------:R-:W-:Y:S01]  /*02d0*/  LOP3.LUT R8, R11, R8, RZ, 0xfc, !PT ;  /* 0x000000080b087212 */ /* 0x000fe200078efcff */
[----:B----4-:R-:W-:-:S06]  /*02e0*/  UPRMT UR4, UR5, 0x654, UR4 ;  /* 0x0000065405047896 */ /* 0x010fcc0008000004 */
[----:B------:R-:W-:Y:S02]  /*02f0*/  LEA.HI R11, R11, UR4, RZ, 0x1e ;  /* 0x000000040b0b7c11 */ /* 0x000fe4000f8ff0ff */
[----:B-1----:R-:W-:-:S03]  /*0300*/  LEA.HI R15, R16, UR4, RZ, 0x1e ;  /* 0x00000004100f7c11 */ /* 0x002fc6000f8ff0ff */
[C---:B------:R-:W-:Y:S02]  /*0310*/  IMAD R11, R8.reuse, 0x4, R11 ;  /* 0x00000004080b7824 */ /* 0x040fe400078e020b */
[----:B------:R-:W-:Y:S02]  /*0320*/  IMAD R8, R8, 0x4, R15 ;  /* 0x0000000408087824 */ /* 0x000fe400078e020f */
[----:B------:R-:W-:Y:S01]  /*0330*/  IMAD R9, R9, 0x10, R10 ;  /* 0x0000001009097824 */ /* 0x000fe200078e020a */
[----:B--2---:R-:W-:Y:S01]  /*0340*/  FSETP.GEU.AND P1, PT, R4, -R6, PT ;  /* 0x800000060400720b */ /* 0x004fe20003f2e000 */
[----:B------:R-:W-:Y:S01]  /*0350*/  FADD R4, R6, R4 ;  /* 0x0000000406047221 */ /* 0x000fe20000000000 */
[----:B------:R-:W-:Y:S01]  /*0360*/  FSETP.GEU.AND P2, PT, R5, -R7, PT ;  /* 0x800000070500720b */ /* 0x000fe20003f4e000 */
[----:B------:R-:W-:-:S03]  /*0370*/  FADD R5, R7, R5 ;  /* 0x0000000507057221 */ /* 0x000fc60000000000 */
[----:B------:R-:W-:Y:S02]  /*0380*/  FSEL R4, R4, RZ, P1 ;  /* 0x000000ff04047208 */ /* 0x000fe40000800000 */
[----:B------:R-:W-:-:S03]  /*0390*/  FSEL R5, R5, RZ, P2 ;  /* 0x000000ff05057208 */ /* 0x000fc60001000000 */
[----:B------:R-:W-:Y:S04]  /*03a0*/  STS [R11], R4 ;  /* 0x000000040b007388 */ /* 0x000fe80000000800 */
[----:B------:R-:W-:Y:S01]  /*03b0*/  STS [R8+0x40], R5 ;  /* 0x0000400508007388 */ /* 0x000fe20000000800 */
[----:B---3--:R-:W-:Y:S01]  /*03c0*/  FADD R12, R2, 9.9999997171806853657e-10 ;  /* 0x3089705f020c7421 */ /* 0x008fe20000000000 */
[----:B------:R-:W-:Y:S01]  /*03d0*/  FADD R6, R3, 9.9999997171806853657e-10 ;  /* 0x3089705f03067421 */ /* 0x000fe20000000000 */
[----:B------:R-:W-:Y:S01]  /*03e0*/  SHF.R.U32.HI R2, RZ, 0x1, R0 ;  /* 0x00000001ff027819 */ /* 0x000fe20000011600 */
[----:B------:R-:W-:-:S03]  /*03f0*/  IMAD.SHL.U32 R0, R0, 0x8, RZ ;  /* 0x0000000800007824 */ /* 0x000fc600078e00ff */
[----:B------:R-:W1:Y:S01]  /*0400*/  MUFU.SQRT R12, R12 ;  /* 0x0000000c000c7308 */ /* 0x000e620000002000 */
[----:B------:R-:W-:Y:S02]  /*0410*/  LOP3.LUT R2, R2, 0x3c, RZ, 0xc0, !PT ;  /* 0x0000003c02027812 */ /* 0x000fe400078ec0ff */
[----:B------:R-:W-:-:S05]  /*0420*/  LOP3.LUT R3, R0, 0x3f8, RZ, 0xc0, !PT ;  /* 0x000003f800037812 */ /* 0x000fca00078ec0ff */
[----:B------:R-:W2:Y:S01]  /*0430*/  MUFU.SQRT R6, R6 ;  /* 0x0000000600067308 */ /* 0x000ea20000002000 */
[----:B------:R-:W-:Y:S01]  /*0440*/  IADD3 R0, R3, UR4, R2 ;  /* 0x0000000403007c10 */ /* 0x000fe2000fffe002 */
[----:B------:R-:W-:Y:S01]  /*0450*/  BAR.SYNC.DEFER_BLOCKING 0x0 ;  /* 0x0000000000007b1d */ /* 0x000fe20000010000 */
[----:B-1----:R-:W-:-:S07]  /*0460*/  FADD R12, R12, 1.00000001335143196e-10 ;  /* 0x2edbe6ff0c0c7421 */ /* 0x002fce0000000000 */
[----:B------:R-:W1:Y:S01]  /*0470*/  LDC.64 R2, c[0x0][0x228] ;  /* 0x00008a00ff027b82 */ /* 0x000e620000000a00 */
[----:B--2---:R-:W-:Y:S01]  /*0480*/  FADD R7, R6, 1.00000001335143196e-10 ;  /* 0x2edbe6ff06077421 */ /* 0x004fe20000000000 */
[----:B------:R-:W-:Y:S01]  /*0490*/  FSETP.GT.AND P1, PT, R12, 8.50705917302346158658e+37, PT ;  /* 0x7e8000000c00780b */ /* 0x000fe20003f24000 */
[----:B------:R-:W2:Y:S04]  /*04a0*/  LDS R13, [R0] ;  /* 0x00000000000d7984 */ /* 0x000ea80000000800 */
[----:B------:R-:W3:Y:S01]  /*04b0*/  LDS R14, [R0+0x4] ;  /* 0x00000400000e7984 */ /* 0x000ee20000000800 */
[----:B------:R-:W-:-:S07]  /*04c0*/  FSETP.GT.AND P2, PT, R7, 8.50705917302346158658e+37, PT ;  /* 0x7e8000000700780b */ /* 0x000fce0003f44000 */
[----:B------:R-:W-:-:S06]  /*04d0*/  @P1 FMUL R12, R12, 0.25 ;  /* 0x3e8000000c0c1820 */ /* 0x000fcc0000400000 */
[----:B------:R-:W4:Y:S01]  /*04e0*/  MUFU.RCP R12, R12 ;  /* 0x0000000c000c7308 */ /* 0x000f220000001000 */
[----:B------:R-:W-:-:S07]  /*04f0*/  @P2 FMUL R7, R7, 0.25 ;  /* 0x3e80000007072820 */ /* 0x000fce0000400000 */
[----:B------:R-:W5:Y:S01]  /*0500*/  MUFU.RCP R7, R7 ;  /* 0x0000000700077308 */ /* 0x000f620000001000 */
[----:B-1----:R-:W-:-:S04]  /*0510*/  IMAD.WIDE R2, R9, 0x4, R2 ;  /* 0x0000000409027825 */ /* 0x002fc800078e0202 */
[----:B--2---:R-:W-:Y:S01]  /*0520*/  @P1 FMUL R13, R13, 0.25 ;  /* 0x3e8000000d0d1820 */ /* 0x004fe20000400000 */
[----:B---3--:R-:W-:-:S03]  /*0530*/  @P2 FMUL R14, R14, 0.25 ;  /* 0x3e8000000e0e2820 */ /* 0x008fc60000400000 */
[----:B----4-:R-:W-:Y:S01]  /*0540*/  FMUL R4, R12, R13 ;  /* 0x0000000d0c047220 */ /* 0x010fe20000400000 */
[----:B-----5:R-:W-:Y:S01]  /*0550*/  FMUL R5, R7, R14 ;  /* 0x0000000e07057220 */ /* 0x020fe20000400000 */
[----:B------:R-:W-:Y:S06]  /*0560*/  @P0 EXIT ;  /* 0x000000000000094d */ /* 0x000fec0003800000 */
[----:B------:R-:W-:Y:S01]  /*0570*/  STG.E.64 desc[UR6][R2.64], R4 ;  /* 0x0000000402007986 */ /* 0x000fe2000c101b06 */
[----:B------:R-:W-:Y:S05]  /*0580*/  EXIT ;  /* 0x000000000000794d */ /* 0x000fea0003800000 */
.L_x_0:
[----:B------:R-:W-:-:S00]  /*0590*/  BRA `(.L_x_0) ;  /* 0xfffffffc00fc7947 */ /* 0x000fc0000383ffff */
[----:B------:R-:W-:-:S00]  /*05a0*/  NOP ;  /* 0x0000000000007918 */ /* 0x000fc00000000000 */
        /* <DEDUP_REMOVED lines=13> */
.L_x_1:


//--------------------- .nv.global.init           --------------------------
	.section	.nv.global.init,"aw",@progbits
.nv.global.init:
	.type		_$_str,@object
	.size		_$_str,(_$_str_$_2 - _$_str)
_$_str:
        /*0000*/ 	.byte	0x5f, 0x5f, 0x43, 0x55, 0x44, 0x41, 0x5f, 0x46, 0x54, 0x5a, 0x00
	.type		_$_str_$_2,@object
	.size		_$_str_$_2,(.L_1 - _$_str_$_2)
_$_str_$_2:
        /*000b*/ 	.byte	0x5f, 0x5f, 0x43, 0x55, 0x44, 0x41, 0x5f, 0x50, 0x52, 0x45, 0x43, 0x5f, 0x53, 0x51, 0x52, 0x54
        /*001b*/ 	.byte	0x00
.L_1:


//--------------------- .nv.shared.triton_poi_fused_add_convolution_div_max_pool2d_with_indices_relu_sqrt_sub_27 --------------------------
	.section	.nv.shared.triton_poi_fused_add_convolution_div_max_pool2d_with_indices_relu_sqrt_sub_27,"aw",@nobits
	.sectionflags	@""
	.align	16
	.zero		1024


//--------------------- .nv.constant0.triton_poi_fused_add_convolution_div_max_pool2d_with_indices_relu_sqrt_sub_27 --------------------------
	.section	.nv.constant0.triton_poi_fused_add_convolution_div_max_pool2d_with_indices_relu_sqrt_sub_27,"a",@progbits
	.sectionflags	@""
	.align	4
.nv.constant0.triton_poi_fused_add_convolution_div_max_pool2d_with_indices_relu_sqrt_sub_27:
	.zero		568
